	.headerflags	@"EF_CUDA_TEXMODE_UNIFIED EF_CUDA_64BIT_ADDRESS EF_CUDA_ACCELERATORS EF_CUDA_SM90 EF_CUDA_VIRTUAL_SM(EF_CUDA_SM90)"
	.elftype	@"ET_EXEC"


//--------------------- .nv.info                  --------------------------
	.section	.nv.info,"",@"SHT_CUDA_INFO"
	.align	4


	//----- nvinfo : EIATTR_REGCOUNT
	.align		4
        /*0000*/ 	.byte	0x04, 0x2f
        /*0002*/ 	.short	(.L_1 - .L_0)
	.align		4
.L_0:
        /*0004*/ 	.word	index@(triton_poi_fused_cat_30)
        /*0008*/ 	.word	0x0000000a


	//----- nvinfo : EIATTR_MIN_STACK_SIZE
	.align		4
.L_1:
        /*000c*/ 	.byte	0x04, 0x12
        /*000e*/ 	.short	(.L_3 - .L_2)
	.align		4
.L_2:
        /*0010*/ 	.word	index@(triton_poi_fused_cat_30)
        /*0014*/ 	.word	0x00000000


	//----- nvinfo : EIATTR_FRAME_SIZE
	.align		4
.L_3:
        /*0018*/ 	.byte	0x04, 0x11
        /*001a*/ 	.short	(.L_5 - .L_4)
	.align		4
.L_4:
        /*001c*/ 	.word	index@(triton_poi_fused_cat_30)
        /*0020*/ 	.word	0x00000000


	//----- nvinfo : EIATTR_MIN_STACK_SIZE
	.align		4
.L_5:
        /*0024*/ 	.byte	0x04, 0x12
        /*0026*/ 	.short	(.L_7 - .L_6)
	.align		4
.L_6:
        /*0028*/ 	.word	index@(triton_poi_fused_cat_30)
        /*002c*/ 	.word	0x00000000
.L_7:


//--------------------- .nv.info.triton_poi_fused_cat_30 --------------------------
	.section	.nv.info.triton_poi_fused_cat_30,"",@"SHT_CUDA_INFO"
	.sectionflags	@""
	.align	4


	//----- nvinfo : EIATTR_CUDA_API_VERSION
	.align		4
        /*0000*/ 	.byte	0x04, 0x37
        /*0002*/ 	.short	(.L_9 - .L_8)
.L_8:
        /*0004*/ 	.word	0x0000007c


	//----- nvinfo : EIATTR_KPARAM_INFO
	.align		4
.L_9:
        /*0008*/ 	.byte	0x04, 0x17
        /*000a*/ 	.short	(.L_11 - .L_10)
.L_10:
        /*000c*/ 	.word	0x00000000
        /*0010*/ 	.short	0x0002
        /*0012*/ 	.short	0x0010
        /*0014*/ 	.byte	0x00, 0xf0, 0x11, 0x00


	//----- nvinfo : EIATTR_KPARAM_INFO
	.align		4
.L_11:
        /*0018*/ 	.byte	0x04, 0x17
        /*001a*/ 	.short	(.L_13 - .L_12)
.L_12:
        /*001c*/ 	.word	0x00000000
        /*0020*/ 	.short	0x0001
        /*0022*/ 	.short	0x0008
        /*0024*/ 	.byte	0x00, 0xf4, 0x21, 0x00


	//----- nvinfo : EIATTR_KPARAM_INFO
	.align		4
.L_13:
        /*0028*/ 	.byte	0x04, 0x17
        /*002a*/ 	.short	(.L_15 - .L_14)
.L_14:
        /*002c*/ 	.word	0x00000000
        /*0030*/ 	.short	0x0000
        /*0032*/ 	.short	0x0000
        /*0034*/ 	.byte	0x00, 0xf4, 0x21, 0x00


	//----- nvinfo : EIATTR_SPARSE_MMA_MASK
	.align		4
.L_15:
        /*0038*/ 	.byte	0x03, 0x50
        /*003a*/ 	.short	0x0000


	//----- nvinfo : EIATTR_MAXREG_COUNT
	.align		4
        /*003c*/ 	.byte	0x03, 0x1b
        /*003e*/ 	.short	0x00ff


	//----- nvinfo : EIATTR_EXIT_INSTR_OFFSETS
	.align		4
        /*0040*/ 	.byte	0x04, 0x1c
        /*0042*/ 	.short	(.L_17 - .L_16)


	//   ....[0]....
.L_16:
        /*0044*/ 	.word	0x00000140


	//----- nvinfo : EIATTR_REQNTID
	.align		4
.L_17:
        /*0048*/ 	.byte	0x04, 0x10
        /*004a*/ 	.short	(.L_19 - .L_18)
.L_18:
        /*004c*/ 	.word	0x00000080
        /*0050*/ 	.word	0x00000001
        /*0054*/ 	.word	0x00000001


	//----- nvinfo : EIATTR_CBANK_PARAM_SIZE
	.align		4
.L_19:
        /*0058*/ 	.byte	0x03, 0x19
        /*005a*/ 	.short	0x0014


	//----- nvinfo : EIATTR_PARAM_CBANK
	.align		4
        /*005c*/ 	.byte	0x04, 0x0a
        /*005e*/ 	.short	(.L_21 - .L_20)
	.align		4
.L_20:
        /*0060*/ 	.word	index@(.nv.constant0.triton_poi_fused_cat_30)
        /*0064*/ 	.short	0x0210
        /*0066*/ 	.short	0x0014


	//----- nvinfo : EIATTR_SW_WAR
	.align		4
.L_21:
        /*0068*/ 	.byte	0x04, 0x36
        /*006a*/ 	.short	(.L_23 - .L_22)
.L_22:
        /*006c*/ 	.word	0x00000008
.L_23:


//--------------------- .nv.callgraph             --------------------------
	.section	.nv.callgraph,"",@"SHT_CUDA_CALLGRAPH"
	.align	4
	.sectionentsize	8
	.align		4
        /*0000*/ 	.word	0x00000000
	.align		4
        /*0004*/ 	.word	0xffffffff
	.align		4
        /*0008*/ 	.word	0x00000000
	.align		4
        /*000c*/ 	.word	0xfffffffe
	.align		4
        /*0010*/ 	.word	0x00000000
	.align		4
        /*0014*/ 	.word	0xfffffffd
	.align		4
        /*0018*/ 	.word	0x00000000
	.align		4
        /*001c*/ 	.word	0xfffffffc


//--------------------- .text.triton_poi_fused_cat_30 --------------------------
	.section	.text.triton_poi_fused_cat_30,"ax",@progbits
	.align	128
        .global         triton_poi_fused_cat_30
        .type           triton_poi_fused_cat_30,@function
        .size           triton_poi_fused_cat_30,(.L_x_1 - triton_poi_fused_cat_30)
        .other          triton_poi_fused_cat_30,@"STO_CUDA_ENTRY STV_DEFAULT"
triton_poi_fused_cat_30:
.text.triton_poi_fused_cat_30:
[----:B------:R-:W-:Y:S01]  /*0000*/  LDC R1, c[0x0][0x28] ;  /* 0x00000a00ff017b82 */ /* 0x000fe20000000800 */
[----:B------:R-:W1:Y:S07]  /*0010*/  S2R R0, SR_TID.X ;  /* 0x0000000000007919 */ /* 0x000e6e0000002100 */
[----:B------:R-:W2:Y:S01]  /*0020*/  LDC.64 R2, c[0x0][0x210] ;  /* 0x00008400ff027b82 */ /* 0x000ea20000000a00 */
[----:B------:R-:W-:Y:S01]  /*0030*/  ULDC.64 UR4, c[0x0][0x208] ;  /* 0x0000820000047ab9 */ /* 0x000fe20000000a00 */
[----:B------:R-:W3:Y:S01]  /*0040*/  S2R R7, SR_CTAID.X ;  /* 0x0000000000077919 */ /* 0x000ee20000002500 */
[----:B-1----:R-:W-:Y:S01]  /*0050*/  IMAD.SHL.U32 R0, R0, 0x2, RZ ;  /* 0x0000000200007824 */ /* 0x002fe200078e00ff */
[----:B---3--:R-:W-:-:S04]  /*0060*/  SHF.R.S32.HI R5, RZ, 0x17, R7 ;  /* 0x00000017ff057819 */ /* 0x008fc80000011407 */
[----:B------:R-:W-:Y:S02]  /*0070*/  LOP3.LUT R0, R0, 0xfe, RZ, 0xc0, !PT ;  /* 0x000000fe00007812 */ /* 0x000fe400078ec0ff */
[----:B------:R-:W-:-:S03]  /*0080*/  SGXT R5, R5, 0x1 ;  /* 0x000000010505781a */ /* 0x000fc60000000200 */
[----:B------:R-:W-:-:S05]  /*0090*/  IMAD R0, R7, 0x100, R0 ;  /* 0x0000010007007824 */ /* 0x000fca00078e0200 */
[----:B------:R-:W-:-:S05]  /*00a0*/  LEA.HI R5, R5, R0, RZ, 0xa ;  /* 0x0000000005057211 */ /* 0x000fca00078f50ff */
[C---:B------:R-:W-:Y:S01]  /*00b0*/  IMAD.SHL.U32 R4, R5.reuse, 0x4, RZ ;  /* 0x0000000405047824 */ /* 0x040fe200078e00ff */
[----:B------:R-:W-:-:S04]  /*00c0*/  LOP3.LUT R5, R5, 0xfffffc00, RZ, 0xc0, !PT ;  /* 0xfffffc0005057812 */ /* 0x000fc800078ec0ff */
[----:B------:R-:W-:-:S04]  /*00d0*/  LOP3.LUT R4, R4, 0xfffff000, RZ, 0xc0, !PT ;  /* 0xfffff00004047812 */ /* 0x000fc800078ec0ff */
[----:B------:R-:W-:Y:S02]  /*00e0*/  IADD3 R7, R4, R0, -R5 ;  /* 0x0000000004077210 */ /* 0x000fe40007ffe805 */
[----:B------:R-:W1:Y:S03]  /*00f0*/  LDC.64 R4, c[0x0][0x218] ;  /* 0x00008600ff047b82 */ /* 0x000e660000000a00 */
[----:B--2---:R-:W-:-:S06]  /*0100*/  IMAD.WIDE R2, R7, 0x4, R2 ;  /* 0x0000000407027825 */ /* 0x004fcc00078e0202 */
[----:B------:R-:W2:Y:S01]  /*0110*/  LDG.E.64 R2, desc[UR4][R2.64] ;  /* 0x0000000402027981 */ /* 0x000ea2000c1e1b00 */
[----:B-1----:R-:W-:-:S05]  /*0120*/  IMAD.WIDE R4, R7, 0x4, R4 ;  /* 0x0000000407047825 */ /* 0x002fca00078e0204 */
[----:B--2---:R-:W-:Y:S01]  /*0130*/  STG.E.64 desc[UR4][R4.64], R2 ;  /* 0x0000000204007986 */ /* 0x004fe2000c101b04 */
[----:B------:R-:W-:Y:S05]  /*0140*/  EXIT ;  /* 0x000000000000794d */ /* 0x000fea0003800000 */
.L_x_0:
[----:B------:R-:W-:-:S00]  /*0150*/  BRA `(.L_x_0) ;  /* 0xfffffffc00fc7947 */ /* 0x000fc0000383ffff */
[----:B------:R-:W-:-:S00]  /*0160*/  NOP ;  /* 0x0000000000007918 */ /* 0x000fc00000000000 */
        /* <DEDUP_REMOVED lines=9> */
.L_x_1:


//--------------------- .nv.constant0.triton_poi_fused_cat_30 --------------------------
	.section	.nv.constant0.triton_poi_fused_cat_30,"a",@progbits
	.sectionflags	@""
	.align	4
.nv.constant0.triton_poi_fused_cat_30:
	.zero		548
